//
// Generated by NVIDIA NVVM Compiler
//
// Compiler Build ID: CL-36424714
// Cuda compilation tools, release 13.0, V13.0.88
// Based on NVVM 20.0.0
//

.version 9.0
.target sm_100
.address_size 64

	// .globl	_Z7gemmGPUPiS_S_iiiff

.visible .entry _Z7gemmGPUPiS_S_iiiff(
	.param .u64 .ptr .align 1 _Z7gemmGPUPiS_S_iiiff_param_0,
	.param .u64 .ptr .align 1 _Z7gemmGPUPiS_S_iiiff_param_1,
	.param .u64 .ptr .align 1 _Z7gemmGPUPiS_S_iiiff_param_2,
	.param .u32 _Z7gemmGPUPiS_S_iiiff_param_3,
	.param .u32 _Z7gemmGPUPiS_S_iiiff_param_4,
	.param .u32 _Z7gemmGPUPiS_S_iiiff_param_5,
	.param .f32 _Z7gemmGPUPiS_S_iiiff_param_6,
	.param .f32 _Z7gemmGPUPiS_S_iiiff_param_7
)
{
	.reg .pred 	%p<13>;
	.reg .b32 	%r<88>;
	.reg .b32 	%f<58>;
	.reg .b64 	%rd<53>;

	ld.param.u64 	%rd7, [_Z7gemmGPUPiS_S_iiiff_param_0];
	ld.param.u64 	%rd8, [_Z7gemmGPUPiS_S_iiiff_param_1];
	ld.param.u64 	%rd6, [_Z7gemmGPUPiS_S_iiiff_param_2];
	ld.param.u32 	%r20, [_Z7gemmGPUPiS_S_iiiff_param_3];
	ld.param.u32 	%r18, [_Z7gemmGPUPiS_S_iiiff_param_4];
	ld.param.u32 	%r19, [_Z7gemmGPUPiS_S_iiiff_param_5];
	ld.param.f32 	%f13, [_Z7gemmGPUPiS_S_iiiff_param_6];
	ld.param.f32 	%f14, [_Z7gemmGPUPiS_S_iiiff_param_7];
	cvta.to.global.u64 	%rd1, %rd8;
	cvta.to.global.u64 	%rd2, %rd7;
	mov.u32 	%r21, %tid.x;
	mov.u32 	%r22, %ctaid.x;
	mov.u32 	%r23, %ntid.x;
	mad.lo.s32 	%r1, %r22, %r23, %r21;
	mov.u32 	%r24, %tid.y;
	mov.u32 	%r25, %ctaid.y;
	mov.u32 	%r26, %ntid.y;
	mad.lo.s32 	%r2, %r25, %r26, %r24;
	setp.ge.s32 	%p1, %r2, %r20;
	setp.ge.s32 	%p2, %r1, %r18;
	or.pred  	%p3, %p1, %p2;
	@%p3 bra 	$L__BB0_14;
	setp.lt.s32 	%p4, %r19, 1;
	mov.f32 	%f57, 0f00000000;
	@%p4 bra 	$L__BB0_13;
	mul.lo.s32 	%r3, %r19, %r2;
	and.b32  	%r4, %r19, 7;
	setp.lt.u32 	%p5, %r19, 8;
	mov.f32 	%f57, 0f00000000;
	mov.b32 	%r86, 0;
	@%p5 bra 	$L__BB0_5;
	and.b32  	%r86, %r19, 2147483640;
	neg.s32 	%r84, %r86;
	shl.b32 	%r7, %r18, 3;
	mul.wide.u32 	%rd9, %r3, 4;
	add.s64 	%rd10, %rd9, %rd2;
	add.s64 	%rd52, %rd10, 16;
	mov.f32 	%f57, 0f00000000;
	mul.wide.s32 	%rd13, %r18, 4;
	mov.u32 	%r83, %r1;
$L__BB0_4:
	.pragma "nounroll";
	ld.global.u32 	%r28, [%rd52+-16];
	mul.wide.s32 	%rd11, %r83, 4;
	add.s64 	%rd12, %rd1, %rd11;
	ld.global.u32 	%r29, [%rd12];
	mul.lo.s32 	%r30, %r29, %r28;
	cvt.rn.f32.s32 	%f19, %r30;
	add.f32 	%f20, %f57, %f19;
	ld.global.u32 	%r31, [%rd52+-12];
	add.s64 	%rd14, %rd12, %rd13;
	ld.global.u32 	%r32, [%rd14];
	mul.lo.s32 	%r33, %r32, %r31;
	cvt.rn.f32.s32 	%f21, %r33;
	add.f32 	%f22, %f20, %f21;
	ld.global.u32 	%r34, [%rd52+-8];
	add.s64 	%rd15, %rd14, %rd13;
	ld.global.u32 	%r35, [%rd15];
	mul.lo.s32 	%r36, %r35, %r34;
	cvt.rn.f32.s32 	%f23, %r36;
	add.f32 	%f24, %f22, %f23;
	ld.global.u32 	%r37, [%rd52+-4];
	add.s64 	%rd16, %rd15, %rd13;
	ld.global.u32 	%r38, [%rd16];
	mul.lo.s32 	%r39, %r38, %r37;
	cvt.rn.f32.s32 	%f25, %r39;
	add.f32 	%f26, %f24, %f25;
	ld.global.u32 	%r40, [%rd52];
	add.s64 	%rd17, %rd16, %rd13;
	ld.global.u32 	%r41, [%rd17];
	mul.lo.s32 	%r42, %r41, %r40;
	cvt.rn.f32.s32 	%f27, %r42;
	add.f32 	%f28, %f26, %f27;
	ld.global.u32 	%r43, [%rd52+4];
	add.s64 	%rd18, %rd17, %rd13;
	ld.global.u32 	%r44, [%rd18];
	mul.lo.s32 	%r45, %r44, %r43;
	cvt.rn.f32.s32 	%f29, %r45;
	add.f32 	%f30, %f28, %f29;
	ld.global.u32 	%r46, [%rd52+8];
	add.s64 	%rd19, %rd18, %rd13;
	ld.global.u32 	%r47, [%rd19];
	mul.lo.s32 	%r48, %r47, %r46;
	cvt.rn.f32.s32 	%f31, %r48;
	add.f32 	%f32, %f30, %f31;
	ld.global.u32 	%r49, [%rd52+12];
	add.s64 	%rd20, %rd19, %rd13;
	ld.global.u32 	%r50, [%rd20];
	mul.lo.s32 	%r51, %r50, %r49;
	cvt.rn.f32.s32 	%f33, %r51;
	add.f32 	%f57, %f32, %f33;
	add.s32 	%r84, %r84, 8;
	add.s32 	%r83, %r83, %r7;
	add.s64 	%rd52, %rd52, 32;
	setp.ne.s32 	%p6, %r84, 0;
	@%p6 bra 	$L__BB0_4;
$L__BB0_5:
	setp.eq.s32 	%p7, %r4, 0;
	@%p7 bra 	$L__BB0_13;
	and.b32  	%r13, %r19, 3;
	setp.lt.u32 	%p8, %r4, 4;
	@%p8 bra 	$L__BB0_8;
	add.s32 	%r52, %r86, %r3;
	mul.wide.u32 	%rd21, %r52, 4;
	add.s64 	%rd22, %rd2, %rd21;
	ld.global.u32 	%r53, [%rd22];
	mad.lo.s32 	%r54, %r86, %r18, %r1;
	mul.wide.s32 	%rd23, %r54, 4;
	add.s64 	%rd24, %rd1, %rd23;
	ld.global.u32 	%r55, [%rd24];
	mul.lo.s32 	%r56, %r55, %r53;
	cvt.rn.f32.s32 	%f35, %r56;
	add.f32 	%f36, %f57, %f35;
	cvt.u64.u32 	%rd25, %r3;
	cvt.u64.u32 	%rd26, %r86;
	add.s64 	%rd27, %rd26, %rd25;
	shl.b64 	%rd28, %rd27, 2;
	add.s64 	%rd29, %rd2, %rd28;
	ld.global.u32 	%r57, [%rd29+4];
	mul.wide.s32 	%rd30, %r18, 4;
	add.s64 	%rd31, %rd24, %rd30;
	ld.global.u32 	%r58, [%rd31];
	mul.lo.s32 	%r59, %r58, %r57;
	cvt.rn.f32.s32 	%f37, %r59;
	add.f32 	%f38, %f36, %f37;
	ld.global.u32 	%r60, [%rd29+8];
	add.s64 	%rd32, %rd31, %rd30;
	ld.global.u32 	%r61, [%rd32];
	mul.lo.s32 	%r62, %r61, %r60;
	cvt.rn.f32.s32 	%f39, %r62;
	add.f32 	%f40, %f38, %f39;
	ld.global.u32 	%r63, [%rd29+12];
	add.s64 	%rd33, %rd32, %rd30;
	ld.global.u32 	%r64, [%rd33];
	mul.lo.s32 	%r65, %r64, %r63;
	cvt.rn.f32.s32 	%f41, %r65;
	add.f32 	%f57, %f40, %f41;
	add.s32 	%r86, %r86, 4;
$L__BB0_8:
	setp.eq.s32 	%p9, %r13, 0;
	@%p9 bra 	$L__BB0_13;
	setp.eq.s32 	%p10, %r13, 1;
	@%p10 bra 	$L__BB0_11;
	add.s32 	%r66, %r86, %r3;
	mul.wide.u32 	%rd34, %r66, 4;
	add.s64 	%rd35, %rd2, %rd34;
	ld.global.u32 	%r67, [%rd35];
	mad.lo.s32 	%r68, %r86, %r18, %r1;
	mul.wide.s32 	%rd36, %r68, 4;
	add.s64 	%rd37, %rd1, %rd36;
	ld.global.u32 	%r69, [%rd37];
	mul.lo.s32 	%r70, %r69, %r67;
	cvt.rn.f32.s32 	%f43, %r70;
	add.f32 	%f44, %f57, %f43;
	cvt.u64.u32 	%rd38, %r3;
	cvt.u64.u32 	%rd39, %r86;
	add.s64 	%rd40, %rd39, %rd38;
	shl.b64 	%rd41, %rd40, 2;
	add.s64 	%rd42, %rd2, %rd41;
	ld.global.u32 	%r71, [%rd42+4];
	mul.wide.s32 	%rd43, %r18, 4;
	add.s64 	%rd44, %rd37, %rd43;
	ld.global.u32 	%r72, [%rd44];
	mul.lo.s32 	%r73, %r72, %r71;
	cvt.rn.f32.s32 	%f45, %r73;
	add.f32 	%f57, %f44, %f45;
	add.s32 	%r86, %r86, 2;
$L__BB0_11:
	and.b32  	%r74, %r19, 1;
	setp.eq.b32 	%p11, %r74, 1;
	not.pred 	%p12, %p11;
	@%p12 bra 	$L__BB0_13;
	add.s32 	%r75, %r86, %r3;
	mul.wide.u32 	%rd45, %r75, 4;
	add.s64 	%rd46, %rd2, %rd45;
	ld.global.u32 	%r76, [%rd46];
	mad.lo.s32 	%r77, %r86, %r18, %r1;
	mul.wide.s32 	%rd47, %r77, 4;
	add.s64 	%rd48, %rd1, %rd47;
	ld.global.u32 	%r78, [%rd48];
	mul.lo.s32 	%r79, %r78, %r76;
	cvt.rn.f32.s32 	%f46, %r79;
	add.f32 	%f57, %f57, %f46;
$L__BB0_13:
	mad.lo.s32 	%r80, %r18, %r2, %r1;
	cvta.to.global.u64 	%rd49, %rd6;
	mul.wide.s32 	%rd50, %r80, 4;
	add.s64 	%rd51, %rd49, %rd50;
	ld.global.u32 	%r81, [%rd51];
	cvt.rn.f32.s32 	%f47, %r81;
	mul.f32 	%f48, %f14, %f47;
	fma.rn.f32 	%f49, %f13, %f57, %f48;
	cvt.rzi.s32.f32 	%r82, %f49;
	st.global.u32 	[%rd51], %r82;
$L__BB0_14:
	ret;

}


// ===== COMPILED SASS (sm_100) =====

	.target	sm_100

	.elftype	@"ET_EXEC"


//--------------------- .note.nv.tkinfo           --------------------------
	.section	.note.nv.tkinfo,"",@"SHT_NOTE"
	.sectionflags	@"SHF_NOTE_NV_TKINFO"
	.tkinfo
        /*0018*/ 	.word	0x00000002
        /*0030*/ 	.string	""
        /*0030*/ 	.string	"ptxas"
        /*0030*/ 	.string	"Cuda compilation tools, release 13.0, V13.0.88"
        /*0030*/ 	.string	"Build cuda_13.0.r13.0/compiler.36424714_0"
        /*0030*/ 	.string	"-arch sm_100 -m 64 "



//--------------------- .note.nv.cuinfo           --------------------------
	.section	.note.nv.cuinfo,"",@"SHT_NOTE"
	.sectionflags	@"SHF_NOTE_NV_CUINFO"
        /*0018*/ 	.short	0x0002
        /*001a*/ 	.short	0x0064
        /*001c*/ 	.short	0x0082
	.zero		2


//--------------------- .nv.info                  --------------------------
	.section	.nv.info,"",@"SHT_CUDA_INFO"
	.align	4


	//----- nvinfo : EIATTR_REGCOUNT
	.align		4
        /*0000*/ 	.byte	0x04, 0x2f
        /*0002*/ 	.short	(.L_1 - .L_0)
	.align		4
.L_0:
        /*0004*/ 	.word	index@(_Z7gemmGPUPiS_S_iiiff)
        /*0008*/ 	.word	0x00000020


	//----- nvinfo : EIATTR_FRAME_SIZE
	.align		4
.L_1:
        /*000c*/ 	.byte	0x04, 0x11
        /*000e*/ 	.short	(.L_3 - .L_2)
	.align		4
.L_2:
        /*0010*/ 	.word	index@(_Z7gemmGPUPiS_S_iiiff)
        /*0014*/ 	.word	0x00000000


	//----- nvinfo : EIATTR_MIN_STACK_SIZE
	.align		4
.L_3:
        /*0018*/ 	.byte	0x04, 0x12
        /*001a*/ 	.short	(.L_5 - .L_4)
	.align		4
.L_4:
        /*001c*/ 	.word	index@(_Z7gemmGPUPiS_S_iiiff)
        /*0020*/ 	.word	0x00000000
.L_5:


//--------------------- .nv.compat                --------------------------
	.section	.nv.compat,"",@"SHT_CUDA_COMPAT_INFO"
	.align	4
        /*0000*/ 	.byte	0x02, 0x09, 0x00, 0x00, 0x02, 0x02, 0x01, 0x00, 0x02, 0x05, 0x05, 0x00, 0x03, 0x07, 0x01, 0x01
        /*0010*/ 	.byte	0x02, 0x03, 0x00, 0x00, 0x02, 0x06, 0x01, 0x00, 0x04, 0x0b, 0x08, 0x00, 0x09, 0x00, 0x00, 0x00
        /*0020*/ 	.byte	0x00, 0x00, 0x00, 0x00


//--------------------- .nv.info._Z7gemmGPUPiS_S_iiiff --------------------------
	.section	.nv.info._Z7gemmGPUPiS_S_iiiff,"",@"SHT_CUDA_INFO"
	.sectionflags	@""
	.align	4


	//----- nvinfo : EIATTR_CUDA_API_VERSION
	.align		4
        /*0000*/ 	.byte	0x04, 0x37
        /*0002*/ 	.short	(.L_7 - .L_6)
.L_6:
        /*0004*/ 	.word	0x00000082


	//----- nvinfo : EIATTR_KPARAM_INFO
	.align		4
.L_7:
        /*0008*/ 	.byte	0x04, 0x17
        /*000a*/ 	.short	(.L_9 - .L_8)
.L_8:
        /*000c*/ 	.word	0x00000000
        /*0010*/ 	.short	0x0007
        /*0012*/ 	.short	0x0028
        /*0014*/ 	.byte	0x00, 0xf0, 0x11, 0x00


	//----- nvinfo : EIATTR_KPARAM_INFO
	.align		4
.L_9:
        /*0018*/ 	.byte	0x04, 0x17
        /*001a*/ 	.short	(.L_11 - .L_10)
.L_10:
        /*001c*/ 	.word	0x00000000
        /*0020*/ 	.short	0x0006
        /*0022*/ 	.short	0x0024
        /*0024*/ 	.byte	0x00, 0xf0, 0x11, 0x00


	//----- nvinfo : EIATTR_KPARAM_INFO
	.align		4
.L_11:
        /*0028*/ 	.byte	0x04, 0x17
        /*002a*/ 	.short	(.L_13 - .L_12)
.L_12:
        /*002c*/ 	.word	0x00000000
        /*0030*/ 	.short	0x0005
        /*0032*/ 	.short	0x0020
        /*0034*/ 	.byte	0x00, 0xf0, 0x11, 0x00


	//----- nvinfo : EIATTR_KPARAM_INFO
	.align		4
.L_13:
        /*0038*/ 	.byte	0x04, 0x17
        /*003a*/ 	.short	(.L_15 - .L_14)
.L_14:
        /*003c*/ 	.word	0x00000000
        /*0040*/ 	.short	0x0004
        /*0042*/ 	.short	0x001c
        /*0044*/ 	.byte	0x00, 0xf0, 0x11, 0x00


	//----- nvinfo : EIATTR_KPARAM_INFO
	.align		4
.L_15:
        /*0048*/ 	.byte	0x04, 0x17
        /*004a*/ 	.short	(.L_17 - .L_16)
.L_16:
        /*004c*/ 	.word	0x00000000
        /*0050*/ 	.short	0x0003
        /*0052*/ 	.short	0x0018
        /*0054*/ 	.byte	0x00, 0xf0, 0x11, 0x00


	//----- nvinfo : EIATTR_KPARAM_INFO
	.align		4
.L_17:
        /*0058*/ 	.byte	0x04, 0x17
        /*005a*/ 	.short	(.L_19 - .L_18)
.L_18:
        /*005c*/ 	.word	0x00000000
        /*0060*/ 	.short	0x0002
        /*0062*/ 	.short	0x0010
        /*0064*/ 	.byte	0x00, 0xf5, 0x21, 0x00


	//----- nvinfo : EIATTR_KPARAM_INFO
	.align		4
.L_19:
        /*0068*/ 	.byte	0x04, 0x17
        /*006a*/ 	.short	(.L_21 - .L_20)
.L_20:
        /*006c*/ 	.word	0x00000000
        /*0070*/ 	.short	0x0001
        /*0072*/ 	.short	0x0008
        /*0074*/ 	.byte	0x00, 0xf5, 0x21, 0x00


	//----- nvinfo : EIATTR_KPARAM_INFO
	.align		4
.L_21:
        /*0078*/ 	.byte	0x04, 0x17
        /*007a*/ 	.short	(.L_23 - .L_22)
.L_22:
        /*007c*/ 	.word	0x00000000
        /*0080*/ 	.short	0x0000
        /*0082*/ 	.short	0x0000
        /*0084*/ 	.byte	0x00, 0xf5, 0x21, 0x00


	//----- nvinfo : EIATTR_SPARSE_MMA_MASK
	.align		4
.L_23:
        /*0088*/ 	.byte	0x03, 0x50
        /*008a*/ 	.short	0x0000


	//----- nvinfo : EIATTR_MAXREG_COUNT
	.align		4
        /*008c*/ 	.byte	0x03, 0x1b
        /*008e*/ 	.short	0x00ff


	//----- nvinfo : EIATTR_MERCURY_ISA_VERSION
	.align		4
        /*0090*/ 	.byte	0x03, 0x5f
        /*0092*/ 	.short	0x0101


	//----- nvinfo : EIATTR_VRC_CTA_INIT_COUNT
	.align		4
        /*0094*/ 	.byte	0x02, 0x4a
	.zero		1
	.zero		1


	//----- nvinfo : EIATTR_EXIT_INSTR_OFFSETS
	.align		4
        /*0098*/ 	.byte	0x04, 0x1c
        /*009a*/ 	.short	(.L_25 - .L_24)


	//   ....[0]....
.L_24:
        /*009c*/ 	.word	0x000000c0


	//   ....[1]....
        /*00a0*/ 	.word	0x00000b30


	//----- nvinfo : EIATTR_CBANK_PARAM_SIZE
	.align		4
.L_25:
        /*00a4*/ 	.byte	0x03, 0x19
        /*00a6*/ 	.short	0x002c


	//----- nvinfo : EIATTR_PARAM_CBANK
	.align		4
        /*00a8*/ 	.byte	0x04, 0x0a
        /*00aa*/ 	.short	(.L_27 - .L_26)
	.align		4
.L_26:
        /*00ac*/ 	.word	index@(.nv.constant0._Z7gemmGPUPiS_S_iiiff)
        /*00b0*/ 	.short	0x0380
        /*00b2*/ 	.short	0x002c


	//----- nvinfo : EIATTR_SW_WAR
	.align		4
.L_27:
        /*00b4*/ 	.byte	0x04, 0x36
        /*00b6*/ 	.short	(.L_29 - .L_28)
.L_28:
        /*00b8*/ 	.word	0x00000008
.L_29:


//--------------------- .nv.callgraph             --------------------------
	.section	.nv.callgraph,"",@"SHT_CUDA_CALLGRAPH"
	.align	4
	.sectionentsize	8
	.align		4
        /*0000*/ 	.word	0x00000000
	.align		4
        /*0004*/ 	.word	0xffffffff
	.align		4
        /*0008*/ 	.word	0x00000000
	.align		4
        /*000c*/ 	.word	0xfffffffe
	.align		4
        /*0010*/ 	.word	0x00000000
	.align		4
        /*0014*/ 	.word	0xfffffffd
	.align		4
        /*0018*/ 	.word	0x00000000
	.align		4
        /*001c*/ 	.word	0xfffffffc


//--------------------- .text._Z7gemmGPUPiS_S_iiiff --------------------------
	.section	.text._Z7gemmGPUPiS_S_iiiff,"ax",@progbits
	.align	128
        .global         _Z7gemmGPUPiS_S_iiiff
        .type           _Z7gemmGPUPiS_S_iiiff,@function
        .size           _Z7gemmGPUPiS_S_iiiff,(.L_x_6 - _Z7gemmGPUPiS_S_iiiff)
        .other          _Z7gemmGPUPiS_S_iiiff,@"STO_CUDA_ENTRY STV_DEFAULT"
_Z7gemmGPUPiS_S_iiiff:
.text._Z7gemmGPUPiS_S_iiiff:
[----:B------:R-:W-:Y:S01]  /*0000*/  LDC R1, c[0x0][0x37c] ;  /* 0x0000df00ff017b82 */ /* 0x000fe20000000800 */
[----:B------:R-:W0:Y:S07]  /*0010*/  S2R R0, SR_TID.X ;  /* 0x0000000000007919 */ /* 0x000e2e0000002100 */
[----:B------:R-:W0:Y:S01]  /*0020*/  S2UR UR4, SR_CTAID.X ;  /* 0x00000000000479c3 */ /* 0x000e220000002500 */
[----:B------:R-:W1:Y:S07]  /*0030*/  S2R R17, SR_TID.Y ;  /* 0x0000000000117919 */ /* 0x000e6e0000002200 */
[----:B------:R-:W0:Y:S08]  /*0040*/  LDC R5, c[0x0][0x360] ;  /* 0x0000d800ff057b82 */ /* 0x000e300000000800 */
[----:B------:R-:W1:Y:S08]  /*0050*/  S2UR UR5, SR_CTAID.Y ;  /* 0x00000000000579c3 */ /* 0x000e700000002600 */
[----:B------:R-:W1:Y:S08]  /*0060*/  LDC R4, c[0x0][0x364] ;  /* 0x0000d900ff047b82 */ /* 0x000e700000000800 */
[----:B------:R-:W2:Y:S01]  /*0070*/  LDC.64 R2, c[0x0][0x398] ;  /* 0x0000e600ff027b82 */ /* 0x000ea20000000a00 */
[----:B0-----:R-:W-:-:S02]  /*0080*/  IMAD R0, R5, UR4, R0 ;  /* 0x0000000405007c24 */ /* 0x001fc4000f8e0200 */
[----:B-1----:R-:W-:-:S03]  /*0090*/  IMAD R17, R4, UR5, R17 ;  /* 0x0000000504117c24 */ /* 0x002fc6000f8e0211 */
[----:B--2---:R-:W-:-:S04]  /*00a0*/  ISETP.GE.AND P0, PT, R0, R3, PT ;  /* 0x000000030000720c */ /* 0x004fc80003f06270 */
[----:B------:R-:W-:-:S13]  /*00b0*/  ISETP.GE.OR P0, PT, R17, R2, P0 ;  /* 0x000000021100720c */ /* 0x000fda0000706670 */
[----:B------:R-:W-:Y:S05]  /*00c0*/  @P0 EXIT ;  /* 0x000000000000094d */ /* 0x000fea0003800000 */
[----:B------:R-:W0:Y:S01]  /*00d0*/  LDCU UR5, c[0x0][0x3a0] ;  /* 0x00007400ff0577ac */ /* 0x000e220008000800 */
[----:B------:R-:W-:Y:S01]  /*00e0*/  HFMA2 R18, -RZ, RZ, 0, 0 ;  /* 0x00000000ff127431 */ /* 0x000fe200000001ff */
[----:B------:R-:W1:Y:S01]  /*00f0*/  LDCU.64 UR8, c[0x0][0x358] ;  /* 0x00006b00ff0877ac */ /* 0x000e620008000a00 */
[----:B0-----:R-:W-:-:S09]  /*0100*/  UISETP.GE.AND UP0, UPT, UR5, 0x1, UPT ;  /* 0x000000010500788c */ /* 0x001fd2000bf06270 */
[----:B-1----:R-:W-:Y:S05]  /*0110*/  BRA.U !UP0, `(.L_x_0) ;  /* 0x0000000908587547 */ /* 0x002fea000b800000 */
[----:B------:R-:W-:Y:S02]  /*0120*/  UISETP.GE.U32.AND UP1, UPT, UR5, 0x8, UPT ;  /* 0x000000080500788c */ /* 0x000fe4000bf26070 */
[----:B------:R-:W-:Y:S01]  /*0130*/  IMAD R16, R17, UR5, RZ ;  /* 0x0000000511107c24 */ /* 0x000fe2000f8e02ff */
[----:B------:R-:W-:Y:S01]  /*0140*/  ULOP3.LUT UR6, UR5, 0x7, URZ, 0xc0, !UPT ;  /* 0x0000000705067892 */ /* 0x000fe2000f8ec0ff */
[----:B------:R-:W-:Y:S01]  /*0150*/  MOV R18, RZ ;  /* 0x000000ff00127202 */ /* 0x000fe20000000f00 */
[----:B------:R-:W-:Y:S02]  /*0160*/  UMOV UR4, URZ ;  /* 0x000000ff00047c82 */ /* 0x000fe40008000000 */
[----:B------:R-:W-:Y:S02]  /*0170*/  UISETP.NE.AND UP0, UPT, UR6, URZ, UPT ;  /* 0x000000ff0600728c */ /* 0x000fe4000bf05270 */
[----:B------:R-:W-:Y:S09]  /*0180*/  BRA.U !UP1, `(.L_x_1) ;  /* 0x0000000109fc7547 */ /* 0x000ff2000b800000 */
[----:B------:R-:W0:Y:S01]  /*0190*/  LDC.64 R4, c[0x0][0x380] ;  /* 0x0000e000ff047b82 */ /* 0x000e220000000a00 */
[----:B------:R-:W-:Y:S01]  /*01a0*/  ULOP3.LUT UR4, UR5, 0x7ffffff8, URZ, 0xc0, !UPT ;  /* 0x7ffffff805047892 */ /* 0x000fe2000f8ec0ff */
[----:B------:R-:W-:Y:S02]  /*01b0*/  MOV R18, RZ ;  /* 0x000000ff00127202 */ /* 0x000fe40000000f00 */
[----:B------:R-:W-:Y:S01]  /*01c0*/  MOV R2, R0 ;  /* 0x0000000000027202 */ /* 0x000fe20000000f00 */
[----:B------:R-:W-:Y:S01]  /*01d0*/  UIADD3 UR7, UPT, UPT, -UR4, URZ, URZ ;  /* 0x000000ff04077290 */ /* 0x000fe2000fffe1ff */
[----:B0-----:R-:W-:-:S03]  /*01e0*/  IMAD.WIDE.U32 R4, R16, 0x4, R4 ;  /* 0x0000000410047825 */ /* 0x001fc600078e0004 */
[----:B------:R-:W-:-:S04]  /*01f0*/  IADD3 R4, P0, PT, R4, 0x10, RZ ;  /* 0x0000001004047810 */ /* 0x000fc80007f1e0ff */
[----:B------:R-:W-:-:S09]  /*0200*/  IADD3.X R5, PT, PT, RZ, R5, RZ, P0, !PT ;  /* 0x00000005ff057210 */ /* 0x000fd200007fe4ff */
.L_x_2:
[----:B------:R-:W0:Y:S01]  /*0210*/  LDC.64 R12, c[0x0][0x388] ;  /* 0x0000e200ff0c7b82 */ /* 0x000e220000000a00 */
[----:B------:R-:W2:Y:S04]  /*0220*/  LDG.E R19, desc[UR8][R4.64+-0x10] ;  /* 0xfffff00804137981 */ /* 0x000ea8000c1e1900 */
[----:B------:R-:W3:Y:S04]  /*0230*/  LDG.E R22, desc[UR8][R4.64+-0xc] ;  /* 0xfffff40804167981 */ /* 0x000ee8000c1e1900 */
[----:B------:R-:W4:Y:S04]  /*0240*/  LDG.E R24, desc[UR8][R4.64+-0x8] ;  /* 0xfffff80804187981 */ /* 0x000f28000c1e1900 */
[----:B------:R-:W5:Y:S04]  /*0250*/  LDG.E R25, desc[UR8][R4.64+-0x4] ;  /* 0xfffffc0804197981 */ /* 0x000f68000c1e1900 */
[----:B------:R-:W5:Y:S04]  /*0260*/  LDG.E R27, desc[UR8][R4.64] ;  /* 0x00000008041b7981 */ /* 0x000f68000c1e1900 */
[----:B------:R-:W5:Y:S01]  /*0270*/  LDG.E R26, desc[UR8][R4.64+0x4] ;  /* 0x00000408041a7981 */ /* 0x000f62000c1e1900 */
[----:B0-----:R-:W-:-:S05]  /*0280*/  IMAD.WIDE R12, R2, 0x4, R12 ;  /* 0x00000004020c7825 */ /* 0x001fca00078e020c */
[----:B------:R0:W2:Y:S01]  /*0290*/  LDG.E R20, desc[UR8][R12.64] ;  /* 0x000000080c147981 */ /* 0x0000a2000c1e1900 */
[----:B------:R-:W-:-:S05]  /*02a0*/  IMAD.WIDE R14, R3, 0x4, R12 ;  /* 0x00000004030e7825 */ /* 0x000fca00078e020c */
[----:B------:R1:W3:Y:S01]  /*02b0*/  LDG.E R21, desc[UR8][R14.64] ;  /* 0x000000080e157981 */ /* 0x0002e2000c1e1900 */
[----:B------:R-:W-:-:S05]  /*02c0*/  IMAD.WIDE R28, R3, 0x4, R14 ;  /* 0x00000004031c7825 */ /* 0x000fca00078e020e */
[----:B------:R-:W4:Y:S01]  /*02d0*/  LDG.E R23, desc[UR8][R28.64] ;  /* 0x000000081c177981 */ /* 0x000f22000c1e1900 */
[----:B------:R-:W-:-:S04]  /*02e0*/  IMAD.WIDE R8, R3, 0x4, R28 ;  /* 0x0000000403087825 */ /* 0x000fc800078e021c */
[C---:B------:R-:W-:Y:S02]  /*02f0*/  IMAD.WIDE R10, R3.reuse, 0x4, R8 ;  /* 0x00000004030a7825 */ /* 0x040fe400078e0208 */
[----:B------:R-:W5:Y:S02]  /*0300*/  LDG.E R8, desc[UR8][R8.64] ;  /* 0x0000000808087981 */ /* 0x000f64000c1e1900 */
[C---:B------:R-:W-:Y:S02]  /*0310*/  IMAD.WIDE R6, R3.reuse, 0x4, R10 ;  /* 0x0000000403067825 */ /* 0x040fe400078e020a */
[----:B------:R-:W5:Y:S04]  /*0320*/  LDG.E R29, desc[UR8][R4.64+0x8] ;  /* 0x00000808041d7981 */ /* 0x000f68000c1e1900 */
[----:B------:R-:W5:Y:S01]  /*0330*/  LDG.E R10, desc[UR8][R10.64] ;  /* 0x000000080a0a7981 */ /* 0x000f62000c1e1900 */
[----:B0-----:R-:W-:-:S03]  /*0340*/  IMAD.WIDE R12, R3, 0x4, R6 ;  /* 0x00000004030c7825 */ /* 0x001fc600078e0206 */
[----:B------:R-:W5:Y:S01]  /*0350*/  LDG.E R6, desc[UR8][R6.64] ;  /* 0x0000000806067981 */ /* 0x000f62000c1e1900 */
[----:B-1----:R-:W-:-:S03]  /*0360*/  IMAD.WIDE R14, R3, 0x4, R12 ;  /* 0x00000004030e7825 */ /* 0x002fc600078e020c */
[----:B------:R0:W5:Y:S04]  /*0370*/  LDG.E R9, desc[UR8][R4.64+0xc] ;  /* 0x00000c0804097981 */ /* 0x000168000c1e1900 */
[----:B------:R-:W5:Y:S04]  /*0380*/  LDG.E R12, desc[UR8][R12.64] ;  /* 0x000000080c0c7981 */ /* 0x000f68000c1e1900 */
[----:B------:R-:W5:Y:S01]  /*0390*/  LDG.E R14, desc[UR8][R14.64] ;  /* 0x000000080e0e7981 */ /* 0x000f62000c1e1900 */
[----:B------:R-:W-:-:S04]  /*03a0*/  UIADD3 UR7, UPT, UPT, UR7, 0x8, URZ ;  /* 0x0000000807077890 */ /* 0x000fc8000fffe0ff */
[----:B------:R-:W-:Y:S01]  /*03b0*/  UISETP.NE.AND UP1, UPT, UR7, URZ, UPT ;  /* 0x000000ff0700728c */ /* 0x000fe2000bf25270 */
[----:B0-----:R-:W-:Y:S02]  /*03c0*/  IADD3 R4, P0, PT, R4, 0x20, RZ ;  /* 0x0000002004047810 */ /* 0x001fe40007f1e0ff */
[----:B------:R-:W-:Y:S02]  /*03d0*/  LEA R2, R3, R2, 0x3 ;  /* 0x0000000203027211 */ /* 0x000fe400078e18ff */
[----:B------:R-:W-:Y:S01]  /*03e0*/  IADD3.X R5, PT, PT, RZ, R5, RZ, P0, !PT ;  /* 0x00000005ff057210 */ /* 0x000fe200007fe4ff */
[----:B--2---:R-:W-:-:S05]  /*03f0*/  IMAD R19, R19, R20, RZ ;  /* 0x0000001413137224 */ /* 0x004fca00078e02ff */
[----:B------:R-:W-:Y:S01]  /*0400*/  I2FP.F32.S32 R19, R19 ;  /* 0x0000001300137245 */ /* 0x000fe20000201400 */
[----:B---3--:R-:W-:-:S04]  /*0410*/  IMAD R21, R22, R21, RZ ;  /* 0x0000001516157224 */ /* 0x008fc800078e02ff */
[----:B------:R-:W-:Y:S01]  /*0420*/  FADD R19, R19, R18 ;  /* 0x0000001213137221 */ /* 0x000fe20000000000 */
[----:B------:R-:W-:Y:S01]  /*0430*/  I2FP.F32.S32 R20, R21 ;  /* 0x0000001500147245 */ /* 0x000fe20000201400 */
[----:B----4-:R-:W-:-:S04]  /*0440*/  IMAD R23, R24, R23, RZ ;  /* 0x0000001718177224 */ /* 0x010fc800078e02ff */
[----:B------:R-:W-:Y:S01]  /*0450*/  FADD R19, R19, R20 ;  /* 0x0000001413137221 */ /* 0x000fe20000000000 */
[----:B-----5:R-:W-:Y:S01]  /*0460*/  IMAD R25, R25, R8, RZ ;  /* 0x0000000819197224 */ /* 0x020fe200078e02ff */
[----:B------:R-:W-:-:S04]  /*0470*/  I2FP.F32.S32 R8, R23 ;  /* 0x0000001700087245 */ /* 0x000fc80000201400 */
[----:B------:R-:W-:Y:S01]  /*0480*/  I2FP.F32.S32 R25, R25 ;  /* 0x0000001900197245 */ /* 0x000fe20000201400 */
[----:B------:R-:W-:Y:S01]  /*0490*/  FADD R8, R19, R8 ;  /* 0x0000000813087221 */ /* 0x000fe20000000000 */
[----:B------:R-:W-:-:S03]  /*04a0*/  IMAD R10, R27, R10, RZ ;  /* 0x0000000a1b0a7224 */ /* 0x000fc600078e02ff */
[----:B------:R-:W-:Y:S01]  /*04b0*/  FADD R8, R8, R25 ;  /* 0x0000001908087221 */ /* 0x000fe20000000000 */
[----:B------:R-:W-:Y:S01]  /*04c0*/  IMAD R6, R26, R6, RZ ;  /* 0x000000061a067224 */ /* 0x000fe200078e02ff */
        /* <DEDUP_REMOVED lines=8> */
[----:B------:R-:W-:-:S04]  /*0550*/  FADD R6, R6, R9 ;  /* 0x0000000906067221 */ /* 0x000fc80000000000 */
[----:B------:R-:W-:Y:S01]  /*0560*/  FADD R18, R6, R7 ;  /* 0x0000000706127221 */ /* 0x000fe20000000000 */
[----:B------:R-:W-:Y:S06]  /*0570*/  BRA.U UP1, `(.L_x_2) ;  /* 0xfffffffd01247547 */ /* 0x000fec000b83ffff */
.L_x_1:
[----:B------:R-:W-:Y:S05]  /*0580*/  BRA.U !UP0, `(.L_x_0) ;  /* 0x00000005083c7547 */ /* 0x000fea000b800000 */
[----:B------:R-:W-:Y:S02]  /*0590*/  UISETP.GE.U32.AND UP0, UPT, UR6, 0x4, UPT ;  /* 0x000000040600788c */ /* 0x000fe4000bf06070 */
[----:B------:R-:W-:-:S04]  /*05a0*/  ULOP3.LUT UR7, UR5, 0x3, URZ, 0xc0, !UPT ;  /* 0x0000000305077892 */ /* 0x000fc8000f8ec0ff */
[----:B------:R-:W-:-:S03]  /*05b0*/  UISETP.NE.AND UP1, UPT, UR7, URZ, UPT ;  /* 0x000000ff0700728c */ /* 0x000fc6000bf25270 */
[----:B------:R-:W-:Y:S08]  /*05c0*/  BRA.U !UP0, `(.L_x_3) ;  /* 0x00000001088c7547 */ /* 0x000ff0000b800000 */
[----:B------:R-:W0:Y:S01]  /*05d0*/  LDC.64 R8, c[0x0][0x388] ;  /* 0x0000e200ff087b82 */ /* 0x000e220000000a00 */
[----:B------:R-:W1:Y:S01]  /*05e0*/  LDCU.64 UR10, c[0x0][0x380] ;  /* 0x00007000ff0a77ac */ /* 0x000e620008000a00 */
[----:B------:R-:W-:Y:S01]  /*05f0*/  IMAD R11, R3, UR4, R0 ;  /* 0x00000004030b7c24 */ /* 0x000fe2000f8e0200 */
[C---:B------:R-:W-:Y:S02]  /*0600*/  IADD3 R5, PT, PT, R16.reuse, UR4, RZ ;  /* 0x0000000410057c10 */ /* 0x040fe4000fffe0ff */
[----:B------:R-:W-:-:S03]  /*0610*/  IADD3 R2, P0, PT, R16, UR4, RZ ;  /* 0x0000000410027c10 */ /* 0x000fc6000ff1e0ff */
[----:B------:R-:W2:Y:S01]  /*0620*/  LDC.64 R6, c[0x0][0x380] ;  /* 0x0000e000ff067b82 */ /* 0x000ea20000000a00 */
[----:B0-----:R-:W-:-:S04]  /*0630*/  IMAD.WIDE R8, R11, 0x4, R8 ;  /* 0x000000040b087825 */ /* 0x001fc800078e0208 */
[----:B------:R-:W-:Y:S02]  /*0640*/  IMAD.WIDE R10, R3, 0x4, R8 ;  /* 0x00000004030a7825 */ /* 0x000fe400078e0208 */
[----:B------:R-:W3:Y:S02]  /*0650*/  LDG.E R9, desc[UR8][R8.64] ;  /* 0x0000000808097981 */ /* 0x000ee4000c1e1900 */
[----:B--2---:R-:W-:Y:S01]  /*0660*/  IMAD.WIDE.U32 R6, R5, 0x4, R6 ;  /* 0x0000000405067825 */ /* 0x004fe200078e0006 */
[----:B------:R-:W-:Y:S02]  /*0670*/  IADD3.X R5, PT, PT, RZ, RZ, RZ, P0, !PT ;  /* 0x000000ffff057210 */ /* 0x000fe400007fe4ff */
[C---:B-1----:R-:W-:Y:S01]  /*0680*/  LEA R4, P0, R2.reuse, UR10, 0x2 ;  /* 0x0000000a02047c11 */ /* 0x042fe2000f8010ff */
[----:B------:R-:W-:Y:S02]  /*0690*/  IMAD.WIDE R12, R3, 0x4, R10 ;  /* 0x00000004030c7825 */ /* 0x000fe400078e020a */
[----:B------:R-:W3:Y:S01]  /*06a0*/  LDG.E R6, desc[UR8][R6.64] ;  /* 0x0000000806067981 */ /* 0x000ee2000c1e1900 */
[----:B------:R-:W-:-:S03]  /*06b0*/  LEA.HI.X R5, R2, UR11, R5, 0x2, P0 ;  /* 0x0000000b02057c11 */ /* 0x000fc600080f1405 */
[----:B------:R-:W2:Y:S01]  /*06c0*/  LDG.E R10, desc[UR8][R10.64] ;  /* 0x000000080a0a7981 */ /* 0x000ea2000c1e1900 */
[----:B------:R-:W-:-:S03]  /*06d0*/  IMAD.WIDE R14, R3, 0x4, R12 ;  /* 0x00000004030e7825 */ /* 0x000fc600078e020c */
[----:B------:R-:W2:Y:S04]  /*06e0*/  LDG.E R19, desc[UR8][R4.64+0x4] ;  /* 0x0000040804137981 */ /* 0x000ea8000c1e1900 */
[----:B------:R-:W4:Y:S04]  /*06f0*/  LDG.E R21, desc[UR8][R12.64] ;  /* 0x000000080c157981 */ /* 0x000f28000c1e1900 */
[----:B------:R-:W4:Y:S04]  /*0700*/  LDG.E R20, desc[UR8][R4.64+0x8] ;  /* 0x0000080804147981 */ /* 0x000f28000c1e1900 */
[----:B------:R-:W5:Y:S04]  /*0710*/  LDG.E R22, desc[UR8][R4.64+0xc] ;  /* 0x00000c0804167981 */ /* 0x000f68000c1e1900 */
[----:B------:R-:W5:Y:S01]  /*0720*/  LDG.E R15, desc[UR8][R14.64] ;  /* 0x000000080e0f7981 */ /* 0x000f62000c1e1900 */
[----:B------:R-:W-:Y:S01]  /*0730*/  UIADD3 UR4, UPT, UPT, UR4, 0x4, URZ ;  /* 0x0000000404047890 */ /* 0x000fe2000fffe0ff */
[----:B---3--:R-:W-:-:S05]  /*0740*/  IMAD R2, R6, R9, RZ ;  /* 0x0000000906027224 */ /* 0x008fca00078e02ff */
[----:B------:R-:W-:Y:S01]  /*0750*/  I2FP.F32.S32 R7, R2 ;  /* 0x0000000200077245 */ /* 0x000fe20000201400 */
[----:B--2---:R-:W-:-:S04]  /*0760*/  IMAD R19, R19, R10, RZ ;  /* 0x0000000a13137224 */ /* 0x004fc800078e02ff */
[----:B------:R-:W-:Y:S01]  /*0770*/  FADD R7, R18, R7 ;  /* 0x0000000712077221 */ /* 0x000fe20000000000 */
[----:B------:R-:W-:Y:S01]  /*0780*/  I2FP.F32.S32 R2, R19 ;  /* 0x0000001300027245 */ /* 0x000fe20000201400 */
[----:B----4-:R-:W-:-:S04]  /*0790*/  IMAD R20, R20, R21, RZ ;  /* 0x0000001514147224 */ /* 0x010fc800078e02ff */
[----:B------:R-:W-:Y:S01]  /*07a0*/  FADD R2, R7, R2 ;  /* 0x0000000207027221 */ /* 0x000fe20000000000 */
[----:B------:R-:W-:Y:S01]  /*07b0*/  I2FP.F32.S32 R9, R20 ;  /* 0x0000001400097245 */ /* 0x000fe20000201400 */
[----:B-----5:R-:W-:-:S04]  /*07c0*/  IMAD R22, R22, R15, RZ ;  /* 0x0000000f16167224 */ /* 0x020fc800078e02ff */
[----:B------:R-:W-:Y:S01]  /*07d0*/  FADD R2, R2, R9 ;  /* 0x0000000902027221 */ /* 0x000fe20000000000 */
[----:B------:R-:W-:-:S05]  /*07e0*/  I2FP.F32.S32 R5, R22 ;  /* 0x0000001600057245 */ /* 0x000fca0000201400 */
[----:B------:R-:W-:-:S07]  /*07f0*/  FADD R18, R2, R5 ;  /* 0x0000000502127221 */ /* 0x000fce0000000000 */
.L_x_3:
[----:B------:R-:W-:Y:S05]  /*0800*/  BRA.U !UP1, `(.L_x_0) ;  /* 0x00000001099c7547 */ /* 0x000fea000b800000 */
[----:B------:R-:W-:Y:S02]  /*0810*/  UISETP.NE.AND UP0, UPT, UR7, 0x1, UPT ;  /* 0x000000010700788c */ /* 0x000fe4000bf05270 */
[----:B------:R-:W-:-:S04]  /*0820*/  ULOP3.LUT UR5, UR5, 0x1, URZ, 0xc0, !UPT ;  /* 0x0000000105057892 */ /* 0x000fc8000f8ec0ff */
[----:B------:R-:W-:-:S03]  /*0830*/  UISETP.NE.U32.AND UP1, UPT, UR5, 0x1, UPT ;  /* 0x000000010500788c */ /* 0x000fc6000bf25070 */
[----:B------:R-:W-:Y:S08]  /*0840*/  BRA.U !UP0, `(.L_x_4) ;  /* 0x00000001085c7547 */ /* 0x000ff0000b800000 */
[----:B------:R-:W0:Y:S01]  /*0850*/  LDC.64 R6, c[0x0][0x388] ;  /* 0x0000e200ff067b82 */ /* 0x000e220000000a00 */
[----:B------:R-:W1:Y:S01]  /*0860*/  LDCU.64 UR6, c[0x0][0x380] ;  /* 0x00007000ff0677ac */ /* 0x000e620008000a00 */
[C---:B------:R-:W-:Y:S01]  /*0870*/  IADD3 R9, PT, PT, R16.reuse, UR4, RZ ;  /* 0x0000000410097c10 */ /* 0x040fe2000fffe0ff */
[----:B------:R-:W-:Y:S01]  /*0880*/  IMAD R11, R3, UR4, R0 ;  /* 0x00000004030b7c24 */ /* 0x000fe2000f8e0200 */
[----:B------:R-:W-:-:S04]  /*0890*/  IADD3 R2, P0, PT, R16, UR4, RZ ;  /* 0x0000000410027c10 */ /* 0x000fc8000ff1e0ff */
[----:B------:R-:W2:Y:S01]  /*08a0*/  LDC.64 R4, c[0x0][0x380] ;  /* 0x0000e000ff047b82 */ /* 0x000ea20000000a00 */
[----:B0-----:R-:W-:-:S04]  /*08b0*/  IMAD.WIDE R6, R11, 0x4, R6 ;  /* 0x000000040b067825 */ /* 0x001fc800078e0206 */
[----:B--2---:R-:W-:Y:S01]  /*08c0*/  IMAD.WIDE.U32 R4, R9, 0x4, R4 ;  /* 0x0000000409047825 */ /* 0x004fe200078e0004 */
[----:B------:R-:W-:Y:S02]  /*08d0*/  IADD3.X R9, PT, PT, RZ, RZ, RZ, P0, !PT ;  /* 0x000000ffff097210 */ /* 0x000fe400007fe4ff */
[C---:B-1----:R-:W-:Y:S01]  /*08e0*/  LEA R8, P0, R2.reuse, UR6, 0x2 ;  /* 0x0000000602087c11 */ /* 0x042fe2000f8010ff */
[----:B------:R-:W-:Y:S02]  /*08f0*/  IMAD.WIDE R10, R3, 0x4, R6 ;  /* 0x00000004030a7825 */ /* 0x000fe400078e0206 */
[----:B------:R-:W2:Y:S01]  /*0900*/  LDG.E R4, desc[UR8][R4.64] ;  /* 0x0000000804047981 */ /* 0x000ea2000c1e1900 */
[----:B------:R-:W-:-:S03]  /*0910*/  LEA.HI.X R9, R2, UR7, R9, 0x2, P0 ;  /* 0x0000000702097c11 */ /* 0x000fc600080f1409 */
[----:B------:R-:W2:Y:S04]  /*0920*/  LDG.E R7, desc[UR8][R6.64] ;  /* 0x0000000806077981 */ /* 0x000ea8000c1e1900 */
[----:B------:R-:W3:Y:S04]  /*0930*/  LDG.E R8, desc[UR8][R8.64+0x4] ;  /* 0x0000040808087981 */ /* 0x000ee8000c1e1900 */
[----:B------:R-:W3:Y:S01]  /*0940*/  LDG.E R11, desc[UR8][R10.64] ;  /* 0x000000080a0b7981 */ /* 0x000ee2000c1e1900 */
[----:B------:R-:W-:Y:S01]  /*0950*/  UIADD3 UR4, UPT, UPT, UR4, 0x2, URZ ;  /* 0x0000000204047890 */ /* 0x000fe2000fffe0ff */
[----:B--2---:R-:W-:-:S05]  /*0960*/  IMAD R2, R4, R7, RZ ;  /* 0x0000000704027224 */ /* 0x004fca00078e02ff */
[----:B------:R-:W-:Y:S01]  /*0970*/  I2FP.F32.S32 R13, R2 ;  /* 0x00000002000d7245 */ /* 0x000fe20000201400 */
[----:B---3--:R-:W-:-:S04]  /*0980*/  IMAD R12, R8, R11, RZ ;  /* 0x0000000b080c7224 */ /* 0x008fc800078e02ff */
[----:B------:R-:W-:Y:S01]  /*0990*/  FADD R13, R18, R13 ;  /* 0x0000000d120d7221 */ /* 0x000fe20000000000 */
[----:B------:R-:W-:-:S05]  /*09a0*/  I2FP.F32.S32 R12, R12 ;  /* 0x0000000c000c7245 */ /* 0x000fca0000201400 */
[----:B------:R-:W-:-:S07]  /*09b0*/  FADD R18, R13, R12 ;  /* 0x0000000c0d127221 */ /* 0x000fce0000000000 */
.L_x_4:
[----:B------:R-:W-:Y:S05]  /*09c0*/  BRA.U UP1, `(.L_x_0) ;  /* 0x00000001012c7547 */ /* 0x000fea000b800000 */
[----:B------:R-:W0:Y:S01]  /*09d0*/  LDC.64 R4, c[0x0][0x380] ;  /* 0x0000e000ff047b82 */ /* 0x000e220000000a00 */
[----:B------:R-:W-:Y:S01]  /*09e0*/  IADD3 R9, PT, PT, R16, UR4, RZ ;  /* 0x0000000410097c10 */ /* 0x000fe2000fffe0ff */
[----:B------:R-:W-:-:S06]  /*09f0*/  IMAD R11, R3, UR4, R0 ;  /* 0x00000004030b7c24 */ /* 0x000fcc000f8e0200 */
[----:B------:R-:W1:Y:S01]  /*0a00*/  LDC.64 R6, c[0x0][0x388] ;  /* 0x0000e200ff067b82 */ /* 0x000e620000000a00 */
[----:B0-----:R-:W-:-:S06]  /*0a10*/  IMAD.WIDE.U32 R4, R9, 0x4, R4 ;  /* 0x0000000409047825 */ /* 0x001fcc00078e0004 */
[----:B------:R-:W2:Y:S01]  /*0a20*/  LDG.E R4, desc[UR8][R4.64] ;  /* 0x0000000804047981 */ /* 0x000ea2000c1e1900 */
[----:B-1----:R-:W-:-:S06]  /*0a30*/  IMAD.WIDE R6, R11, 0x4, R6 ;  /* 0x000000040b067825 */ /* 0x002fcc00078e0206 */
[----:B------:R-:W2:Y:S02]  /*0a40*/  LDG.E R7, desc[UR8][R6.64] ;  /* 0x0000000806077981 */ /* 0x000ea4000c1e1900 */
[----:B--2---:R-:W-:-:S05]  /*0a50*/  IMAD R2, R4, R7, RZ ;  /* 0x0000000704027224 */ /* 0x004fca00078e02ff */
[----:B------:R-:W-:-:S05]  /*0a60*/  I2FP.F32.S32 R9, R2 ;  /* 0x0000000200097245 */ /* 0x000fca0000201400 */
[----:B------:R-:W-:-:S07]  /*0a70*/  FADD R18, R18, R9 ;  /* 0x0000000912127221 */ /* 0x000fce0000000000 */
.L_x_0:
[----:B------:R-:W0:Y:S01]  /*0a80*/  LDC.64 R4, c[0x0][0x390] ;  /* 0x0000e400ff047b82 */ /* 0x000e220000000a00 */
[----:B------:R-:W-:Y:S01]  /*0a90*/  IMAD R3, R17, R3, R0 ;  /* 0x0000000311037224 */ /* 0x000fe200078e0200 */
[----:B------:R-:W1:Y:S01]  /*0aa0*/  LDCU UR4, c[0x0][0x3a8] ;  /* 0x00007500ff0477ac */ /* 0x000e620008000800 */
[----:B------:R-:W2:Y:S02]  /*0ab0*/  LDCU UR5, c[0x0][0x3a4] ;  /* 0x00007480ff0577ac */ /* 0x000ea40008000800 */
[----:B0-----:R-:W-:-:S05]  /*0ac0*/  IMAD.WIDE R2, R3, 0x4, R4 ;  /* 0x0000000403027825 */ /* 0x001fca00078e0204 */
[----:B------:R-:W3:Y:S02]  /*0ad0*/  LDG.E R0, desc[UR8][R2.64] ;  /* 0x0000000802007981 */ /* 0x000ee4000c1e1900 */
[----:B---3--:R-:W-:-:S05]  /*0ae0*/  I2FP.F32.S32 R0, R0 ;  /* 0x0000000000007245 */ /* 0x008fca0000201400 */
[----:B-1----:R-:W-:-:S04]  /*0af0*/  FMUL R5, R0, UR4 ;  /* 0x0000000400057c20 */ /* 0x002fc80008400000 */
[----:B--2---:R-:W-:-:S06]  /*0b00*/  FFMA R5, R18, UR5, R5 ;  /* 0x0000000512057c23 */ /* 0x004fcc0008000005 */
[----:B------:R-:W0:Y:S02]  /*0b10*/  F2I.TRUNC.NTZ R5, R5 ;  /* 0x0000000500057305 */ /* 0x000e24000020f100 */
[----:B0-----:R-:W-:Y:S01]  /*0b20*/  STG.E desc[UR8][R2.64], R5 ;  /* 0x0000000502007986 */ /* 0x001fe2000c101908 */
[----:B------:R-:W-:Y:S05]  /*0b30*/  EXIT ;  /* 0x000000000000794d */ /* 0x000fea0003800000 */
.L_x_5:
[----:B------:R-:W-:-:S00]  /*0b40*/  BRA `(.L_x_5) ;  /* 0xfffffffc00fc7947 */ /* 0x000fc0000383ffff */
[----:B------:R-:W-:-:S00]  /*0b50*/  NOP ;  /* 0x0000000000007918 */ /* 0x000fc00000000000 */
        /* <DEDUP_REMOVED lines=10> */
.L_x_6:


//--------------------- .nv.shared.reserved.0     --------------------------
	.section	.nv.shared.reserved.0,"aw",@nobits
	.weak		__nv_reservedSMEM_offset_0_alias
	.size		__nv_reservedSMEM_offset_0_alias, 0, 64
	.other		__nv_reservedSMEM_offset_0_alias,@"STO_CUDA_RESERVED_SHARED STV_DEFAULT"
__nv_reservedSMEM_offset_0_alias:
	.zero		0
	.zero		64


//--------------------- .nv.constant0._Z7gemmGPUPiS_S_iiiff --------------------------
	.section	.nv.constant0._Z7gemmGPUPiS_S_iiiff,"a",@progbits
	.sectionflags	@""
	.align	4
.nv.constant0._Z7gemmGPUPiS_S_iiiff:
	.zero		940


//--------------------- SYMBOLS --------------------------

	.type		.nv.reservedSmem.offset0,@object
	.size		.nv.reservedSmem.offset0,0x4
